	.headerflags	@"EF_CUDA_TEXMODE_UNIFIED EF_CUDA_64BIT_ADDRESS EF_CUDA_ACCELERATORS EF_CUDA_SM90 EF_CUDA_VIRTUAL_SM(EF_CUDA_SM90)"
	.elftype	@"ET_EXEC"


//--------------------- .nv.info                  --------------------------
	.section	.nv.info,"",@"SHT_CUDA_INFO"
	.align	4


	//----- nvinfo : EIATTR_REGCOUNT
	.align		4
        /*0000*/ 	.byte	0x04, 0x2f
        /*0002*/ 	.short	(.L_1 - .L_0)
	.align		4
.L_0:
        /*0004*/ 	.word	index@(triton_red_fused__to_copy_add_div_mul_pow_sum_4)
        /*0008*/ 	.word	0x00000028


	//----- nvinfo : EIATTR_MIN_STACK_SIZE
	.align		4
.L_1:
        /*000c*/ 	.byte	0x04, 0x12
        /*000e*/ 	.short	(.L_3 - .L_2)
	.align		4
.L_2:
        /*0010*/ 	.word	index@(triton_red_fused__to_copy_add_div_mul_pow_sum_4)
        /*0014*/ 	.word	0x00000000


	//----- nvinfo : EIATTR_FRAME_SIZE
	.align		4
.L_3:
        /*0018*/ 	.byte	0x04, 0x11
        /*001a*/ 	.short	(.L_5 - .L_4)
	.align		4
.L_4:
        /*001c*/ 	.word	index@(triton_red_fused__to_copy_add_div_mul_pow_sum_4)
        /*0020*/ 	.word	0x00000000


	//----- nvinfo : EIATTR_MIN_STACK_SIZE
	.align		4
.L_5:
        /*0024*/ 	.byte	0x04, 0x12
        /*0026*/ 	.short	(.L_7 - .L_6)
	.align		4
.L_6:
        /*0028*/ 	.word	index@(triton_red_fused__to_copy_add_div_mul_pow_sum_4)
        /*002c*/ 	.word	0x00000000
.L_7:


//--------------------- .nv.info.triton_red_fused__to_copy_add_div_mul_pow_sum_4 --------------------------
	.section	.nv.info.triton_red_fused__to_copy_add_div_mul_pow_sum_4,"",@"SHT_CUDA_INFO"
	.sectionflags	@""
	.align	4


	//----- nvinfo : EIATTR_CUDA_API_VERSION
	.align		4
        /*0000*/ 	.byte	0x04, 0x37
        /*0002*/ 	.short	(.L_9 - .L_8)
.L_8:
        /*0004*/ 	.word	0x0000007c


	//----- nvinfo : EIATTR_KPARAM_INFO
	.align		4
.L_9:
        /*0008*/ 	.byte	0x04, 0x17
        /*000a*/ 	.short	(.L_11 - .L_10)
.L_10:
        /*000c*/ 	.word	0x00000000
        /*0010*/ 	.short	0x0008
        /*0012*/ 	.short	0x0038
        /*0014*/ 	.byte	0x00, 0xf4, 0x21, 0x00


	//----- nvinfo : EIATTR_KPARAM_INFO
	.align		4
.L_11:
        /*0018*/ 	.byte	0x04, 0x17
        /*001a*/ 	.short	(.L_13 - .L_12)
.L_12:
        /*001c*/ 	.word	0x00000000
        /*0020*/ 	.short	0x0007
        /*0022*/ 	.short	0x0034
        /*0024*/ 	.byte	0x00, 0xf0, 0x11, 0x00


	//----- nvinfo : EIATTR_KPARAM_INFO
	.align		4
.L_13:
        /*0028*/ 	.byte	0x04, 0x17
        /*002a*/ 	.short	(.L_15 - .L_14)
.L_14:
        /*002c*/ 	.word	0x00000000
        /*0030*/ 	.short	0x0006
        /*0032*/ 	.short	0x0030
        /*0034*/ 	.byte	0x00, 0xf0, 0x11, 0x00


	//----- nvinfo : EIATTR_KPARAM_INFO
	.align		4
.L_15:
        /*0038*/ 	.byte	0x04, 0x17
        /*003a*/ 	.short	(.L_17 - .L_16)
.L_16:
        /*003c*/ 	.word	0x00000000
        /*0040*/ 	.short	0x0005
        /*0042*/ 	.short	0x0028
        /*0044*/ 	.byte	0x00, 0xf4, 0x21, 0x00


	//----- nvinfo : EIATTR_KPARAM_INFO
	.align		4
.L_17:
        /*0048*/ 	.byte	0x04, 0x17
        /*004a*/ 	.short	(.L_19 - .L_18)
.L_18:
        /*004c*/ 	.word	0x00000000
        /*0050*/ 	.short	0x0004
        /*0052*/ 	.short	0x0020
        /*0054*/ 	.byte	0x00, 0xf4, 0x21, 0x00


	//----- nvinfo : EIATTR_KPARAM_INFO
	.align		4
.L_19:
        /*0058*/ 	.byte	0x04, 0x17
        /*005a*/ 	.short	(.L_21 - .L_20)
.L_20:
        /*005c*/ 	.word	0x00000000
        /*0060*/ 	.short	0x0003
        /*0062*/ 	.short	0x0018
        /*0064*/ 	.byte	0x00, 0xf4, 0x21, 0x00


	//----- nvinfo : EIATTR_KPARAM_INFO
	.align		4
.L_21:
        /*0068*/ 	.byte	0x04, 0x17
        /*006a*/ 	.short	(.L_23 - .L_22)
.L_22:
        /*006c*/ 	.word	0x00000000
        /*0070*/ 	.short	0x0002
        /*0072*/ 	.short	0x0010
        /*0074*/ 	.byte	0x00, 0xf4, 0x21, 0x00


	//----- nvinfo : EIATTR_KPARAM_INFO
	.align		4
.L_23:
        /*0078*/ 	.byte	0x04, 0x17
        /*007a*/ 	.short	(.L_25 - .L_24)
.L_24:
        /*007c*/ 	.word	0x00000000
        /*0080*/ 	.short	0x0001
        /*0082*/ 	.short	0x0008
        /*0084*/ 	.byte	0x00, 0xf4, 0x21, 0x00


	//----- nvinfo : EIATTR_KPARAM_INFO
	.align		4
.L_25:
        /*0088*/ 	.byte	0x04, 0x17
        /*008a*/ 	.short	(.L_27 - .L_26)
.L_26:
        /*008c*/ 	.word	0x00000000
        /*0090*/ 	.short	0x0000
        /*0092*/ 	.short	0x0000
        /*0094*/ 	.byte	0x00, 0xf4, 0x21, 0x00


	//----- nvinfo : EIATTR_SPARSE_MMA_MASK
	.align		4
.L_27:
        /*0098*/ 	.byte	0x03, 0x50
        /*009a*/ 	.short	0x0000


	//----- nvinfo : EIATTR_MAXREG_COUNT
	.align		4
        /*009c*/ 	.byte	0x03, 0x1b
        /*009e*/ 	.short	0x0080


	//----- nvinfo : EIATTR_COOP_GROUP_MASK_REGIDS
	.align		4
        /*00a0*/ 	.byte	0x04, 0x29
        /*00a2*/ 	.short	(.L_29 - .L_28)


	//   ....[0]....
.L_28:
        /*00a4*/ 	.word	0xffffffff


	//   ....[1]....
        /*00a8*/ 	.word	0xffffffff


	//   ....[2]....
        /*00ac*/ 	.word	0xffffffff


	//   ....[3]....
        /*00b0*/ 	.word	0xffffffff


	//   ....[4]....
        /*00b4*/ 	.word	0xffffffff


	//   ....[5]....
        /*00b8*/ 	.word	0xffffffff


	//----- nvinfo : EIATTR_COOP_GROUP_INSTR_OFFSETS
	.align		4
.L_29:
        /*00bc*/ 	.byte	0x04, 0x28
        /*00be*/ 	.short	(.L_31 - .L_30)


	//   ....[0]....
.L_30:
        /*00c0*/ 	.word	0x000007b0


	//   ....[1]....
        /*00c4*/ 	.word	0x00000820


	//   ....[2]....
        /*00c8*/ 	.word	0x00000850


	//   ....[3]....
        /*00cc*/ 	.word	0x00000880


	//   ....[4]....
        /*00d0*/ 	.word	0x000008b0


	//   ....[5]....
        /*00d4*/ 	.word	0x00000960


	//----- nvinfo : EIATTR_EXIT_INSTR_OFFSETS
	.align		4
.L_31:
        /*00d8*/ 	.byte	0x04, 0x1c
        /*00da*/ 	.short	(.L_33 - .L_32)


	//   ....[0]....
.L_32:
        /*00dc*/ 	.word	0x000011d0


	//----- nvinfo : EIATTR_REQNTID
	.align		4
.L_33:
        /*00e0*/ 	.byte	0x04, 0x10
        /*00e2*/ 	.short	(.L_35 - .L_34)
.L_34:
        /*00e4*/ 	.word	0x00000200
        /*00e8*/ 	.word	0x00000001
        /*00ec*/ 	.word	0x00000001


	//----- nvinfo : EIATTR_CBANK_PARAM_SIZE
	.align		4
.L_35:
        /*00f0*/ 	.byte	0x03, 0x19
        /*00f2*/ 	.short	0x0040


	//----- nvinfo : EIATTR_PARAM_CBANK
	.align		4
        /*00f4*/ 	.byte	0x04, 0x0a
        /*00f6*/ 	.short	(.L_37 - .L_36)
	.align		4
.L_36:
        /*00f8*/ 	.word	index@(.nv.constant0.triton_red_fused__to_copy_add_div_mul_pow_sum_4)
        /*00fc*/ 	.short	0x0210
        /*00fe*/ 	.short	0x0040


	//----- nvinfo : EIATTR_SW_WAR
	.align		4
.L_37:
        /*0100*/ 	.byte	0x04, 0x36
        /*0102*/ 	.short	(.L_39 - .L_38)
.L_38:
        /*0104*/ 	.word	0x00000008
.L_39:


//--------------------- .nv.callgraph             --------------------------
	.section	.nv.callgraph,"",@"SHT_CUDA_CALLGRAPH"
	.align	4
	.sectionentsize	8
	.align		4
        /*0000*/ 	.word	0x00000000
	.align		4
        /*0004*/ 	.word	0xffffffff
	.align		4
        /*0008*/ 	.word	0x00000000
	.align		4
        /*000c*/ 	.word	0xfffffffe
	.align		4
        /*0010*/ 	.word	0x00000000
	.align		4
        /*0014*/ 	.word	0xfffffffd
	.align		4
        /*0018*/ 	.word	0x00000000
	.align		4
        /*001c*/ 	.word	0xfffffffc


//--------------------- .text.triton_red_fused__to_copy_add_div_mul_pow_sum_4 --------------------------
	.section	.text.triton_red_fused__to_copy_add_div_mul_pow_sum_4,"ax",@progbits
	.sectionflags	@"SHF_BARRIERS=1"
	.align	128
        .global         triton_red_fused__to_copy_add_div_mul_pow_sum_4
        .type           triton_red_fused__to_copy_add_div_mul_pow_sum_4,@function
        .size           triton_red_fused__to_copy_add_div_mul_pow_sum_4,(.L_x_3 - triton_red_fused__to_copy_add_div_mul_pow_sum_4)
        .other          triton_red_fused__to_copy_add_div_mul_pow_sum_4,@"STO_CUDA_ENTRY STV_DEFAULT"
triton_red_fused__to_copy_add_div_mul_pow_sum_4:
.text.triton_red_fused__to_copy_add_div_mul_pow_sum_4:
[----:B------:R-:W0:Y:S02]  /*0000*/  LDC R1, c[0x0][0x28] ;  /* 0x00000a00ff017b82 */ /* 0x000e240000000800 */
[----:B------:R-:W1:Y:S01]  /*0010*/  S2R R2, SR_TID.X ;  /* 0x0000000000027919 */ /* 0x000e620000002100 */
[----:B------:R-:W2:Y:S01]  /*0020*/  S2UR UR4, SR_CTAID.X ;  /* 0x00000000000479c3 */ /* 0x000ea20000002500 */
[----:B------:R-:W-:Y:S01]  /*0030*/  UMOV UR5, 0x400 ;  /* 0x0000040000057882 */ /* 0x000fe20000000000 */
[----:B------:R-:W-:Y:S01]  /*0040*/  HFMA2.MMA R27, -RZ, RZ, 0, 0 ;  /* 0x00000000ff1b7435 */ /* 0x000fe200000001ff */
[----:B------:R-:W-:Y:S01]  /*0050*/  ULDC UR7, c[0x0][0x240] ;  /* 0x0000900000077ab9 */ /* 0x000fe20000000800 */
[----:B------:R-:W-:Y:S02]  /*0060*/  MOV R21, 0xfffffe00 ;  /* 0xfffffe0000157802 */ /* 0x000fe40000000f00 */
[----:B------:R-:W-:Y:S02]  /*0070*/  CS2R R18, SRZ ;  /* 0x0000000000127805 */ /* 0x000fe4000001ff00 */
[----:B------:R-:W-:Y:S02]  /*0080*/  MOV R20, 0xffffffff ;  /* 0xffffffff00147802 */ /* 0x000fe40000000f00 */
[----:B------:R-:W-:Y:S01]  /*0090*/  CS2R R16, SRZ ;  /* 0x0000000000107805 */ /* 0x000fe2000001ff00 */
[----:B------:R-:W3:Y:S01]  /*00a0*/  LDC.64 R22, c[0x0][0x228] ;  /* 0x00008a00ff167b82 */ /* 0x000ee20000000a00 */
[----:B------:R-:W-:-:S07]  /*00b0*/  CS2R R28, SRZ ;  /* 0x00000000001c7805 */ /* 0x000fce000001ff00 */
[----:B------:R-:W4:Y:S01]  /*00c0*/  S2UR UR6, SR_CgaCtaId ;  /* 0x00000000000679c3 */ /* 0x000f220000008800 */
[----:B--2---:R-:W-:Y:S01]  /*00d0*/  USHF.L.U32 UR4, UR4, 0x3, URZ ;  /* 0x0000000304047899 */ /* 0x004fe2000800063f */
[C---:B-1----:R-:W-:Y:S02]  /*00e0*/  LOP3.LUT R7, R2.reuse, 0x1ff, RZ, 0xc0, !PT ;  /* 0x000001ff02077812 */ /* 0x042fe400078ec0ff */
[----:B------:R-:W-:Y:S02]  /*00f0*/  SHF.R.U32.HI R30, RZ, 0x6, R2 ;  /* 0x00000006ff1e7819 */ /* 0x000fe40000011602 */
[----:B------:R-:W-:Y:S01]  /*0100*/  SHF.L.U32 R2, R2, 0x3, RZ ;  /* 0x0000000302027819 */ /* 0x000fe200000006ff */
[----:B---3--:R-:W-:Y:S01]  /*0110*/  IMAD.WIDE.U32 R22, R7, 0x2, R22 ;  /* 0x0000000207167825 */ /* 0x008fe200078e0016 */
[----:B------:R-:W-:Y:S02]  /*0120*/  SGXT.U32 R30, R30, 0x3 ;  /* 0x000000031e1e781a */ /* 0x000fe40000000000 */
[----:B------:R-:W-:Y:S01]  /*0130*/  LOP3.LUT R5, R2, 0x1f8, RZ, 0xc0, !PT ;  /* 0x000001f802057812 */ /* 0x000fe200078ec0ff */
[----:B----4-:R-:W-:Y:S01]  /*0140*/  UPRMT UR5, UR6, 0x654, UR5 ;  /* 0x0000065406057896 */ /* 0x010fe20008000005 */
[----:B------:R-:W-:-:S02]  /*0150*/  LOP3.LUT R30, R30, UR4, RZ, 0xfc, !PT ;  /* 0x000000041e1e7c12 */ /* 0x000fc4000f8efcff */
[----:B------:R-:W-:Y:S02]  /*0160*/  MOV R0, R22 ;  /* 0x0000001600007202 */ /* 0x000fe40000000f00 */
[----:B------:R-:W-:Y:S01]  /*0170*/  MOV R26, R22 ;  /* 0x00000016001a7202 */ /* 0x000fe20000000f00 */
[----:B------:R-:W-:Y:S01]  /*0180*/  HFMA2.MMA R22, -RZ, RZ, 0, 0 ;  /* 0x00000000ff167435 */ /* 0x000fe200000001ff */
[----:B------:R-:W-:Y:S02]  /*0190*/  MOV R3, R23 ;  /* 0x0000001700037202 */ /* 0x000fe40000000f00 */
[----:B------:R-:W-:Y:S02]  /*01a0*/  LEA R24, R7, UR5, 0x2 ;  /* 0x0000000507187c11 */ /* 0x000fe4000f8e10ff */
[----:B------:R-:W-:Y:S02]  /*01b0*/  LEA R25, R5, UR5, 0x2 ;  /* 0x0000000505197c11 */ /* 0x000fe4000f8e10ff */
[----:B------:R-:W-:-:S02]  /*01c0*/  LEA R2, R30, R5, 0xc ;  /* 0x000000051e027211 */ /* 0x000fc400078e60ff */
[----:B------:R-:W-:Y:S01]  /*01d0*/  ISETP.GE.AND P1, PT, R30, UR7, PT ;  /* 0x000000071e007c0c */ /* 0x000fe2000bf26270 */
[----:B------:R-:W-:-:S12]  /*01e0*/  ULDC.64 UR6, c[0x0][0x208] ;  /* 0x0000820000067ab9 */ /* 0x000fd80000000a00 */
.L_x_0:
[----:B------:R-:W1:Y:S01]  /*01f0*/  LDC.64 R32, c[0x0][0x220] ;  /* 0x00008800ff207b82 */ /* 0x000e620000000a00 */
[----:B------:R-:W-:Y:S02]  /*0200*/  IADD3 R21, P0, R21, 0x200, RZ ;  /* 0x0000020015157810 */ /* 0x000fe40007f1e0ff */
[----:B------:R-:W-:Y:S02]  /*0210*/  CS2R R12, SRZ ;  /* 0x00000000000c7805 */ /* 0x000fe4000001ff00 */
[----:B------:R-:W-:Y:S02]  /*0220*/  CS2R R14, SRZ ;  /* 0x00000000000e7805 */ /* 0x000fe4000001ff00 */
[----:B------:R-:W-:Y:S02]  /*0230*/  CS2R R8, SRZ ;  /* 0x0000000000087805 */ /* 0x000fe4000001ff00 */
[----:B------:R-:W-:Y:S02]  /*0240*/  LOP3.LUT R7, R2, R21, RZ, 0xfc, !PT ;  /* 0x0000001502077212 */ /* 0x000fe400078efcff */
[----:B------:R-:W-:Y:S01]  /*0250*/  CS2R R10, SRZ ;  /* 0x00000000000a7805 */ /* 0x000fe2000001ff00 */
[----:B------:R-:W2:Y:S08]  /*0260*/  LDC.64 R34, c[0x0][0x218] ;  /* 0x00008600ff227b82 */ /* 0x000eb00000000a00 */
[----:B------:R-:W3:Y:S01]  /*0270*/  LDC.64 R4, c[0x0][0x230] ;  /* 0x00008c00ff047b82 */ /* 0x000ee20000000a00 */
[----:B-1----:R-:W-:-:S05]  /*0280*/  IMAD.WIDE R32, R7, 0x2, R32 ;  /* 0x0000000207207825 */ /* 0x002fca00078e0220 */
[----:B------:R1:W4:Y:S01]  /*0290*/  @!P1 LDG.E.EL.128 R12, desc[UR6][R32.64] ;  /* 0x00000006200c9981 */ /* 0x000322000c2e1d00 */
[----:B--2---:R-:W-:-:S05]  /*02a0*/  IMAD.WIDE R34, R7, 0x2, R34 ;  /* 0x0000000207227825 */ /* 0x004fca00078e0222 */
[----:B------:R3:W2:Y:S01]  /*02b0*/  @!P1 LDG.E.EL.128 R8, desc[UR6][R34.64] ;  /* 0x0000000622089981 */ /* 0x0006a2000c2e1d00 */
[----:B-1----:R-:W-:Y:S02]  /*02c0*/  MOV R32, R26 ;  /* 0x0000001a00207202 */ /* 0x002fe40000000f00 */
[----:B------:R-:W-:-:S05]  /*02d0*/  MOV R33, R23 ;  /* 0x0000001700217202 */ /* 0x000fca0000000f00 */
[----:B------:R-:W5:Y:S01]  /*02e0*/  LDG.E.EL.U16 R37, desc[UR6][R32.64] ;  /* 0x0000000620257981 */ /* 0x000f62000c2e1500 */
[----:B---3--:R-:W-:Y:S01]  /*02f0*/  IMAD.WIDE R34, R7, 0x2, R4 ;  /* 0x0000000207227825 */ /* 0x008fe200078e0204 */
[----:B------:R-:W-:Y:S02]  /*0300*/  CS2R R4, SRZ ;  /* 0x0000000000047805 */ /* 0x000fe4000001ff00 */
[----:B------:R-:W-:-:S06]  /*0310*/  CS2R R6, SRZ ;  /* 0x0000000000067805 */ /* 0x000fcc000001ff00 */
[----:B------:R1:W3:Y:S01]  /*0320*/  @!P1 LDG.E.EL.128 R4, desc[UR6][R34.64] ;  /* 0x0000000622049981 */ /* 0x0002e2000c2e1d00 */
[----:B------:R-:W-:Y:S01]  /*0330*/  IADD3.X R20, RZ, R20, RZ, P0, !PT ;  /* 0x00000014ff147210 */ /* 0x000fe200007fe4ff */
[----:B------:R-:W-:Y:S01]  /*0340*/  BAR.SYNC.DEFER_BLOCKING 0x0 ;  /* 0x0000000000007b1d */ /* 0x000fe20000010000 */
[----:B------:R-:W-:-:S04]  /*0350*/  ISETP.GE.U32.AND P0, PT, R21, 0xe00, PT ;  /* 0x00000e001500780c */ /* 0x000fc80003f06070 */
[----:B------:R-:W-:Y:S02]  /*0360*/  ISETP.GE.U32.AND.EX P0, PT, R20, RZ, PT, P0 ;  /* 0x000000ff1400720c */ /* 0x000fe40003f06100 */
[----:B------:R-:W-:-:S04]  /*0370*/  IADD3 R26, P2, R26, 0x400, RZ ;  /* 0x000004001a1a7810 */ /* 0x000fc80007f5e0ff */
[----:B------:R-:W-:Y:S01]  /*0380*/  IADD3.X R23, RZ, R23, RZ, P2, !PT ;  /* 0x00000017ff177210 */ /* 0x000fe200017fe4ff */
[----:B--2---:R-:W-:Y:S02]  /*0390*/  HADD2.F32 R36, -RZ, R9.H1_H1 ;  /* 0x30000009ff247230 */ /* 0x004fe40000004100 */
[----:B------:R-:W-:Y:S02]  /*03a0*/  HADD2.F32 R31, -RZ, R9.H0_H0 ;  /* 0x20000009ff1f7230 */ /* 0x000fe40000004100 */
[----:B----4-:R-:W-:Y:S02]  /*03b0*/  HADD2.F32 R9, -RZ, R13.H0_H0 ;  /* 0x2000000dff097230 */ /* 0x010fe40000004100 */
[----:B-----5:R-:W-:-:S03]  /*03c0*/  HADD2.F32 R37, -RZ, R37.H0_H0 ;  /* 0x20000025ff257230 */ /* 0x020fc60000004100 */
[----:B------:R-:W-:Y:S01]  /*03d0*/  FADD R31, R31, R9 ;  /* 0x000000091f1f7221 */ /* 0x000fe20000000000 */
[----:B------:R-:W-:Y:S02]  /*03e0*/  HADD2.F32 R9, -RZ, R8.H1_H1 ;  /* 0x30000008ff097230 */ /* 0x000fe40000004100 */
[----:B------:R-:W-:Y:S01]  /*03f0*/  HADD2.F32 R33, -RZ, R8.H0_H0 ;  /* 0x20000008ff217230 */ /* 0x000fe20000004100 */
[----:B------:R-:W-:Y:S01]  /*0400*/  STS [R24], R37 ;  /* 0x0000002518007388 */ /* 0x000fe20000000800 */
[----:B------:R-:W-:Y:S02]  /*0410*/  HADD2.F32 R8, -RZ, R12.H0_H0 ;  /* 0x2000000cff087230 */ /* 0x000fe40000004100 */
[----:B------:R-:W-:Y:S02]  /*0420*/  HADD2.F32 R13, -RZ, R13.H1_H1 ;  /* 0x3000000dff0d7230 */ /* 0x000fe40000004100 */
[----:B-1----:R-:W-:Y:S02]  /*0430*/  HADD2.F32 R35, -RZ, R10.H0_H0 ;  /* 0x2000000aff237230 */ /* 0x002fe40000004100 */
[----:B------:R-:W-:Y:S01]  /*0440*/  FADD R33, R33, R8 ;  /* 0x0000000821217221 */ /* 0x000fe20000000000 */
[----:B------:R-:W-:-:S02]  /*0450*/  HADD2.F32 R8, -RZ, R14.H0_H0 ;  /* 0x2000000eff087230 */ /* 0x000fc40000004100 */
[----:B------:R-:W-:Y:S01]  /*0460*/  FADD R32, R36, R13 ;  /* 0x0000000d24207221 */ /* 0x000fe20000000000 */
[----:B------:R-:W-:Y:S02]  /*0470*/  HADD2.F32 R12, -RZ, R12.H1_H1 ;  /* 0x3000000cff0c7230 */ /* 0x000fe40000004100 */
[----:B------:R-:W-:Y:S02]  /*0480*/  HADD2.F32 R13, -RZ, R11.H0_H0 ;  /* 0x2000000bff0d7230 */ /* 0x000fe40000004100 */
[----:B------:R-:W-:Y:S01]  /*0490*/  FADD R35, R35, R8 ;  /* 0x0000000823237221 */ /* 0x000fe20000000000 */
[----:B------:R-:W-:Y:S02]  /*04a0*/  HADD2.F32 R8, -RZ, R15.H0_H0 ;  /* 0x2000000fff087230 */ /* 0x000fe40000004100 */
[----:B------:R-:W-:Y:S01]  /*04b0*/  FADD R34, R9, R12 ;  /* 0x0000000c09227221 */ /* 0x000fe20000000000 */
[----:B------:R-:W-:Y:S02]  /*04c0*/  HADD2.F32 R36, -RZ, R10.H1_H1 ;  /* 0x3000000aff247230 */ /* 0x000fe40000004100 */
[----:B------:R-:W-:-:S02]  /*04d0*/  HADD2.F32 R9, -RZ, R14.H1_H1 ;  /* 0x3000000eff097230 */ /* 0x000fc40000004100 */
[----:B------:R-:W-:Y:S01]  /*04e0*/  FADD R13, R13, R8 ;  /* 0x000000080d0d7221 */ /* 0x000fe20000000000 */
[----:B------:R-:W-:Y:S02]  /*04f0*/  HADD2.F32 R11, -RZ, R11.H1_H1 ;  /* 0x3000000bff0b7230 */ /* 0x000fe40000004100 */
[----:B------:R-:W-:Y:S02]  /*0500*/  HADD2.F32 R8, -RZ, R15.H1_H1 ;  /* 0x3000000fff087230 */ /* 0x000fe40000004100 */
[----:B------:R-:W-:-:S03]  /*0510*/  FADD R36, R36, R9 ;  /* 0x0000000924247221 */ /* 0x000fc60000000000 */
[----:B------:R-:W-:Y:S01]  /*0520*/  FADD R12, R11, R8 ;  /* 0x000000080b0c7221 */ /* 0x000fe20000000000 */
[----:B------:R-:W-:Y:S06]  /*0530*/  BAR.SYNC.DEFER_BLOCKING 0x0 ;  /* 0x0000000000007b1d */ /* 0x000fec0000010000 */
[----:B------:R-:W1:Y:S02]  /*0540*/  LDS.128 R8, [R25+0x10] ;  /* 0x0000100019087984 */ /* 0x000e640000000c00 */
[----:B-1----:R-:W-:Y:S01]  /*0550*/  FMUL R13, R13, R10 ;  /* 0x0000000a0d0d7220 */ /* 0x002fe20000400000 */
[----:B---3--:R-:W-:-:S02]  /*0560*/  HADD2.F32 R10, -RZ, R7.H1_H1 ;  /* 0x30000007ff0a7230 */ /* 0x008fc40000004100 */
[----:B------:R-:W-:Y:S02]  /*0570*/  HADD2.F32 R7, -RZ, R7.H0_H0 ;  /* 0x20000007ff077230 */ /* 0x000fe40000004100 */
[----:B------:R-:W-:-:S03]  /*0580*/  FMUL R11, R12, R11 ;  /* 0x0000000b0c0b7220 */ /* 0x000fc60000400000 */
[----:B------:R-:W-:Y:S02]  /*0590*/  @!P1 FFMA R28, R7, R13, R28 ;  /* 0x0000000d071c9223 */ /* 0x000fe4000000001c */
[----:B------:R-:W1:Y:S01]  /*05a0*/  LDS.128 R12, [R25] ;  /* 0x00000000190c7984 */ /* 0x000e620000000c00 */
[----:B------:R-:W-:Y:S01]  /*05b0*/  FMUL R35, R35, R8 ;  /* 0x0000000823237220 */ /* 0x000fe20000400000 */
[----:B------:R-:W-:Y:S02]  /*05c0*/  HADD2.F32 R8, -RZ, R6.H1_H1 ;  /* 0x30000006ff087230 */ /* 0x000fe40000004100 */
[----:B------:R-:W-:Y:S01]  /*05d0*/  FMUL R9, R36, R9 ;  /* 0x0000000924097220 */ /* 0x000fe20000400000 */
[----:B------:R-:W-:Y:S02]  /*05e0*/  HADD2.F32 R7, -RZ, R6.H0_H0 ;  /* 0x20000006ff077230 */ /* 0x000fe40000004100 */
[----:B------:R-:W-:Y:S02]  /*05f0*/  HADD2.F32 R6, -RZ, R5.H1_H1 ;  /* 0x30000005ff067230 */ /* 0x000fe40000004100 */
[----:B------:R-:W-:Y:S01]  /*0600*/  @!P1 FFMA R27, R8, R9, R27 ;  /* 0x00000009081b9223 */ /* 0x000fe2000000001b */
[----:B------:R-:W-:-:S02]  /*0610*/  HADD2.F32 R5, -RZ, R5.H0_H0 ;  /* 0x20000005ff057230 */ /* 0x000fc40000004100 */
[----:B------:R-:W-:Y:S01]  /*0620*/  @!P1 FFMA R16, R7, R35, R16 ;  /* 0x0000002307109223 */ /* 0x000fe20000000010 */
[----:B------:R-:W-:Y:S02]  /*0630*/  HADD2.F32 R8, -RZ, R4.H1_H1 ;  /* 0x30000004ff087230 */ /* 0x000fe40000004100 */
[----:B------:R-:W-:Y:S02]  /*0640*/  HADD2.F32 R7, -RZ, R4.H0_H0 ;  /* 0x20000004ff077230 */ /* 0x000fe40000004100 */
[----:B------:R-:W-:Y:S01]  /*0650*/  @!P1 FFMA R29, R10, R11, R29 ;  /* 0x0000000b0a1d9223 */ /* 0x000fe2000000001d */
[----:B-1----:R-:W-:Y:S01]  /*0660*/  FMUL R15, R32, R15 ;  /* 0x0000000f200f7220 */ /* 0x002fe20000400000 */
[----:B------:R-:W-:Y:S01]  /*0670*/  FMUL R14, R31, R14 ;  /* 0x0000000e1f0e7220 */ /* 0x000fe20000400000 */
[----:B------:R-:W-:Y:S01]  /*0680*/  FMUL R13, R34, R13 ;  /* 0x0000000d220d7220 */ /* 0x000fe20000400000 */
[----:B------:R-:W-:Y:S01]  /*0690*/  FMUL R12, R33, R12 ;  /* 0x0000000c210c7220 */ /* 0x000fe20000400000 */
[----:B------:R-:W-:Y:S01]  /*06a0*/  @!P1 FFMA R17, R6, R15, R17 ;  /* 0x0000000f06119223 */ /* 0x000fe20000000011 */
[----:B------:R-:W-:Y:S01]  /*06b0*/  @!P1 FFMA R18, R5, R14, R18 ;  /* 0x0000000e05129223 */ /* 0x000fe20000000012 */
[----:B------:R-:W-:Y:S01]  /*06c0*/  @!P1 FFMA R19, R8, R13, R19 ;  /* 0x0000000d08139223 */ /* 0x000fe20000000013 */
[----:B------:R-:W-:Y:S01]  /*06d0*/  @!P1 FFMA R22, R7, R12, R22 ;  /* 0x0000000c07169223 */ /* 0x000fe20000000016 */
[----:B------:R-:W-:Y:S06]  /*06e0*/  @!P0 BRA `(.L_x_0) ;  /* 0xfffffff800c08947 */ /* 0x000fec000383ffff */
[----:B------:R-:W-:Y:S01]  /*06f0*/  FADD R19, R22, R19 ;  /* 0x0000001316137221 */ /* 0x000fe20000000000 */
[----:B------:R-:W1:Y:S01]  /*0700*/  S2R R12, SR_TID.X ;  /* 0x00000000000c7919 */ /* 0x000e620000002100 */
[----:B------:R-:W2:Y:S01]  /*0710*/  S2UR UR4, SR_CgaCtaId ;  /* 0x00000000000479c3 */ /* 0x000ea20000008800 */
[----:B------:R-:W-:Y:S01]  /*0720*/  UMOV UR5, 0x400 ;  /* 0x0000040000057882 */ /* 0x000fe20000000000 */
[----:B------:R-:W-:-:S06]  /*0730*/  FADD R18, R18, R19 ;  /* 0x0000001312127221 */ /* 0x000fcc0000000000 */
[----:B------:R-:W-:Y:S01]  /*0740*/  BAR.SYNC.DEFER_BLOCKING 0x0 ;  /* 0x0000000000007b1d */ /* 0x000fe20000010000 */
[----:B------:R-:W-:-:S04]  /*0750*/  FADD R17, R17, R18 ;  /* 0x0000001211117221 */ /* 0x000fc80000000000 */
[----:B------:R-:W-:-:S04]  /*0760*/  FADD R16, R16, R17 ;  /* 0x0000001110107221 */ /* 0x000fc80000000000 */
[----:B------:R-:W-:-:S04]  /*0770*/  FADD R27, R27, R16 ;  /* 0x000000101b1b7221 */ /* 0x000fc80000000000 */
[----:B------:R-:W-:-:S04]  /*0780*/  FADD R28, R28, R27 ;  /* 0x0000001b1c1c7221 */ /* 0x000fc80000000000 */
[----:B------:R-:W-:Y:S01]  /*0790*/  FADD R28, R29, R28 ;  /* 0x0000001c1d1c7221 */ /* 0x000fe20000000000 */
[----:B--2---:R-:W-:-:S04]  /*07a0*/  UPRMT UR4, UR4, 0x654, UR5 ;  /* 0x0000065404047896 */ /* 0x004fc80008000005 */
[----:B------:R-:W2:Y:S01]  /*07b0*/  SHFL.BFLY PT, R5, R28, 0x10, 0x1f ;  /* 0x0e001f001c057f89 */ /* 0x000ea200000e0000 */
[----:B-1----:R-:W-:Y:S02]  /*07c0*/  SHF.R.U32.HI R8, RZ, 0x6, R12 ;  /* 0x00000006ff087819 */ /* 0x002fe4000001160c */
[C---:B------:R-:W-:Y:S02]  /*07d0*/  LOP3.LUT P0, RZ, R12.reuse, 0x1f, RZ, 0xc0, !PT ;  /* 0x0000001f0cff7812 */ /* 0x040fe4000780c0ff */
[C---:B------:R-:W-:Y:S02]  /*07e0*/  ISETP.GE.AND P2, PT, R12.reuse, 0x10, PT ;  /* 0x000000100c00780c */ /* 0x040fe40003f46270 */
[----:B------:R-:W-:Y:S01]  /*07f0*/  LOP3.LUT R11, R12, 0x1, RZ, 0xc0, !PT ;  /* 0x000000010c0b7812 */ /* 0x000fe200078ec0ff */
[----:B--2---:R-:W-:Y:S01]  /*0800*/  FADD R5, R28, R5 ;  /* 0x000000051c057221 */ /* 0x004fe20000000000 */
[----:B------:R-:W-:-:S04]  /*0810*/  MOV R28, RZ ;  /* 0x000000ff001c7202 */ /* 0x000fc80000000f00 */
[----:B------:R-:W1:Y:S02]  /*0820*/  SHFL.BFLY PT, R4, R5, 0x8, 0x1f ;  /* 0x0d001f0005047f89 */ /* 0x000e6400000e0000 */
[----:B-1----:R-:W-:Y:S01]  /*0830*/  FADD R4, R5, R4 ;  /* 0x0000000405047221 */ /* 0x002fe20000000000 */
[----:B------:R-:W-:-:S04]  /*0840*/  SGXT.U32 R5, R8, 0x3 ;  /* 0x000000030805781a */ /* 0x000fc80000000000 */
[----:B------:R-:W1:Y:S02]  /*0850*/  SHFL.BFLY PT, R7, R4, 0x4, 0x1f ;  /* 0x0c801f0004077f89 */ /* 0x000e6400000e0000 */
[----:B-1----:R-:W-:Y:S01]  /*0860*/  FADD R7, R4, R7 ;  /* 0x0000000704077221 */ /* 0x002fe20000000000 */
[----:B------:R-:W-:-:S04]  /*0870*/  SHF.R.U32.HI R4, RZ, 0x3, R12 ;  /* 0x00000003ff047819 */ /* 0x000fc8000001160c */
[----:B------:R-:W1:Y:S02]  /*0880*/  SHFL.BFLY PT, R6, R7, 0x2, 0x1f ;  /* 0x0c401f0007067f89 */ /* 0x000e6400000e0000 */
[----:B-1----:R-:W-:Y:S01]  /*0890*/  FADD R6, R7, R6 ;  /* 0x0000000607067221 */ /* 0x002fe20000000000 */
[----:B------:R-:W-:-:S04]  /*08a0*/  SHF.L.U32 R7, R5, 0x3, RZ ;  /* 0x0000000305077819 */ /* 0x000fc800000006ff */
[----:B------:R-:W1:Y:S01]  /*08b0*/  SHFL.BFLY PT, R9, R6, 0x1, 0x1f ;  /* 0x0c201f0006097f89 */ /* 0x000e6200000e0000 */
[----:B------:R-:W-:Y:S02]  /*08c0*/  LOP3.LUT R8, R7, 0x4, R4, 0xf8, !PT ;  /* 0x0000000407087812 */ /* 0x000fe400078ef804 */
[----:B------:R-:W2:Y:S01]  /*08d0*/  LDC.64 R4, c[0x0][0x238] ;  /* 0x00008e00ff047b82 */ /* 0x000ea20000000a00 */
[----:B-1----:R-:W-:Y:S01]  /*08e0*/  FADD R13, R6, R9 ;  /* 0x00000009060d7221 */ /* 0x002fe20000000000 */
[----:B------:R-:W-:Y:S01]  /*08f0*/  LEA R6, R12, UR4, 0x2 ;  /* 0x000000040c067c11 */ /* 0x000fe2000f8e10ff */
[----:B--2---:R-:W-:-:S03]  /*0900*/  IMAD.WIDE R30, R30, 0x4, R4 ;  /* 0x000000041e1e7825 */ /* 0x004fc600078e0204 */
[----:B------:R-:W-:Y:S02]  /*0910*/  @!P0 STS [R8+UR4], R13 ;  /* 0x0000000d08008988 */ /* 0x000fe40008000804 */
[----:B------:R-:W-:Y:S01]  /*0920*/  BAR.SYNC.DEFER_BLOCKING 0x0 ;  /* 0x0000000000007b1d */ /* 0x000fe20000010000 */
[----:B------:R-:W-:-:S04]  /*0930*/  ISETP.NE.U32.AND P0, PT, R11, 0x1, PT ;  /* 0x000000010b00780c */ /* 0x000fc80003f05070 */
[----:B------:R-:W-:Y:S01]  /*0940*/  ISETP.LT.AND P0, PT, R12, 0x10, P0 ;  /* 0x000000100c00780c */ /* 0x000fe20000701270 */
[----:B------:R-:W1:Y:S04]  /*0950*/  @!P2 LDS R10, [R6] ;  /* 0x00000000060aa984 */ /* 0x000e680000000800 */
[----:B-1----:R-:W1:Y:S02]  /*0960*/  SHFL.BFLY PT, R9, R10, 0x1, 0x1f ;  /* 0x0c201f000a097f89 */ /* 0x002e6400000e0000 */
[----:B-1----:R-:W-:-:S06]  /*0970*/  FADD R9, R10, R9 ;  /* 0x000000090a097221 */ /* 0x002fcc0000000000 */
[----:B------:R-:W-:Y:S01]  /*0980*/  @P0 STS [R6], R9 ;  /* 0x0000000906000388 */ /* 0x000fe20000000800 */
[----:B------:R-:W-:Y:S06]  /*0990*/  BAR.SYNC.DEFER_BLOCKING 0x0 ;  /* 0x0000000000007b1d */ /* 0x000fec0000010000 */
[----:B------:R-:W2:Y:S01]  /*09a0*/  @!P1 LDG.E.EL R28, desc[UR6][R30.64] ;  /* 0x000000061e1c9981 */ /* 0x000ea2000c2e1900 */
[----:B------:R-:W-:Y:S02]  /*09b0*/  MOV R27, 0xfffffe00 ;  /* 0xfffffe00001b7802 */ /* 0x000fe40000000f00 */
[----:B------:R-:W-:Y:S01]  /*09c0*/  MOV R29, 0xffffffff ;  /* 0xffffffff001d7802 */ /* 0x000fe20000000f00 */
[----:B------:R-:W1:Y:S02]  /*09d0*/  LDS R7, [R7+UR4] ;  /* 0x0000000407077984 */ /* 0x000e640008000800 */
[----:B-1----:R-:W-:Y:S01]  /*09e0*/  FMUL R4, R7, -0.5 ;  /* 0xbf00000007047820 */ /* 0x002fe20000400000 */
[----:B--2---:R-:W-:-:S04]  /*09f0*/  FMUL R5, R28, R28 ;  /* 0x0000001c1c057220 */ /* 0x004fc80000400000 */
[----:B------:R-:W-:-:S04]  /*0a00*/  FMUL R5, R5, R28 ;  /* 0x0000001c05057220 */ /* 0x000fc80000400000 */
[----:B------:R-:W-:-:S04]  /*0a10*/  FMUL R4, R4, R5 ;  /* 0x0000000504047220 */ /* 0x000fc80000400000 */
[----:B------:R-:W-:-:S07]  /*0a20*/  FMUL R26, R4, 0.000244140625 ;  /* 0x39800000041a7820 */ /* 0x000fce0000400000 */
.L_x_1:
[----:B------:R-:W-:Y:S01]  /*0a30*/  MOV R16, R0 ;  /* 0x0000000000107202 */ /* 0x000fe20000000f00 */
[----:B-1----:R-:W1:Y:S01]  /*0a40*/  LDC.64 R14, c[0x0][0x218] ;  /* 0x00008600ff0e7b82 */ /* 0x002e620000000a00 */
[----:B------:R-:W-:-:S05]  /*0a50*/  MOV R17, R3 ;  /* 0x0000000300117202 */ /* 0x000fca0000000f00 */
[----:B------:R2:W3:Y:S02]  /*0a60*/  LDG.E.EL.U16 R20, desc[UR6][R16.64] ;  /* 0x0000000610147981 */ /* 0x0004e4000c2e1500 */
[----:B------:R-:W4:Y:S01]  /*0a70*/  LDC.64 R12, c[0x0][0x220] ;  /* 0x00008800ff0c7b82 */ /* 0x000f220000000a00 */
[----:B------:R-:W-:-:S04]  /*0a80*/  IADD3 R27, P0, R27, 0x200, RZ ;  /* 0x000002001b1b7810 */ /* 0x000fc80007f1e0ff */
[----:B------:R-:W-:Y:S02]  /*0a90*/  LOP3.LUT R21, R2, R27, RZ, 0xfc, !PT ;  /* 0x0000001b02157212 */ /* 0x000fe400078efcff */
[----:B------:R-:W-:Y:S02]  /*0aa0*/  CS2R R4, SRZ ;  /* 0x0000000000047805 */ /* 0x000fe4000001ff00 */
[----:B------:R-:W-:Y:S02]  /*0ab0*/  CS2R R6, SRZ ;  /* 0x0000000000067805 */ /* 0x000fe4000001ff00 */
[----:B------:R-:W-:Y:S02]  /*0ac0*/  CS2R R8, SRZ ;  /* 0x0000000000087805 */ /* 0x000fe4000001ff00 */
[----:B------:R-:W-:Y:S01]  /*0ad0*/  CS2R R10, SRZ ;  /* 0x00000000000a7805 */ /* 0x000fe2000001ff00 */
[----:B--2---:R-:W2:Y:S01]  /*0ae0*/  LDC.64 R16, c[0x0][0x230] ;  /* 0x00008c00ff107b82 */ /* 0x004ea20000000a00 */
[----:B-1----:R-:W-:-:S07]  /*0af0*/  IMAD.WIDE R18, R21, 0x2, R14 ;  /* 0x0000000215127825 */ /* 0x002fce00078e020e */
[----:B------:R-:W1:Y:S01]  /*0b00*/  LDC.64 R30, c[0x0][0x210] ;  /* 0x00008400ff1e7b82 */ /* 0x000e620000000a00 */
[----:B------:R5:W3:Y:S01]  /*0b10*/  @!P1 LDG.E.EF.128 R4, desc[UR6][R18.64] ;  /* 0x0000000612049981 */ /* 0x000ae2000c0e1d00 */
[----:B----4-:R-:W-:-:S05]  /*0b20*/  IMAD.WIDE R32, R21, 0x2, R12 ;  /* 0x0000000215207825 */ /* 0x010fca00078e020c */
[----:B------:R-:W4:Y:S01]  /*0b30*/  @!P1 LDG.E.EF.128 R8, desc[UR6][R32.64] ;  /* 0x0000000620089981 */ /* 0x000f22000c0e1d00 */
[----:B------:R-:W-:Y:S02]  /*0b40*/  CS2R R12, SRZ ;  /* 0x00000000000c7805 */ /* 0x000fe4000001ff00 */
[----:B------:R-:W-:Y:S01]  /*0b50*/  CS2R R14, SRZ ;  /* 0x00000000000e7805 */ /* 0x000fe2000001ff00 */
[----:B--2---:R-:W-:-:S05]  /*0b60*/  IMAD.WIDE R22, R21, 0x2, R16 ;  /* 0x0000000215167825 */ /* 0x004fca00078e0210 */
[----:B------:R2:W4:Y:S01]  /*0b70*/  @!P1 LDG.E.EF.128 R12, desc[UR6][R22.64] ;  /* 0x00000006160c9981 */ /* 0x000522000c0e1d00 */
[----:B------:R-:W-:Y:S02]  /*0b80*/  CS2R R16, SRZ ;  /* 0x0000000000107805 */ /* 0x000fe4000001ff00 */
[----:B-----5:R-:W-:Y:S01]  /*0b90*/  CS2R R18, SRZ ;  /* 0x0000000000127805 */ /* 0x020fe2000001ff00 */
[----:B-1----:R-:W-:-:S05]  /*0ba0*/  IMAD.WIDE R30, R21, 0x2, R30 ;  /* 0x00000002151e7825 */ /* 0x002fca00078e021e */
[----:B------:R-:W5:Y:S01]  /*0bb0*/  @!P1 LDG.E.EF.128 R16, desc[UR6][R30.64] ;  /* 0x000000061e109981 */ /* 0x000f62000c0e1d00 */
[----:B------:R-:W-:Y:S01]  /*0bc0*/  IADD3.X R29, RZ, R29, RZ, P0, !PT ;  /* 0x0000001dff1d7210 */ /* 0x000fe200007fe4ff */
[----:B------:R-:W-:Y:S01]  /*0bd0*/  BAR.SYNC.DEFER_BLOCKING 0x0 ;  /* 0x0000000000007b1d */ /* 0x000fe20000010000 */
[----:B------:R-:W-:-:S04]  /*0be0*/  ISETP.GE.U32.AND P0, PT, R27, 0xe00, PT ;  /* 0x00000e001b00780c */ /* 0x000fc80003f06070 */
[----:B------:R-:W-:Y:S02]  /*0bf0*/  ISETP.GE.U32.AND.EX P0, PT, R29, RZ, PT, P0 ;  /* 0x000000ff1d00720c */ /* 0x000fe40003f06100 */
[----:B------:R-:W-:-:S04]  /*0c00*/  IADD3 R0, P2, R0, 0x400, RZ ;  /* 0x0000040000007810 */ /* 0x000fc80007f5e0ff */
[----:B------:R-:W-:Y:S01]  /*0c10*/  IADD3.X R3, RZ, R3, RZ, P2, !PT ;  /* 0x00000003ff037210 */ /* 0x000fe200017fe4ff */
[----:B---3--:R-:W-:-:S05]  /*0c20*/  HADD2.F32 R37, -RZ, R20.H0_H0 ;  /* 0x20000014ff257230 */ /* 0x008fca0000004100 */
[----:B------:R1:W-:Y:S01]  /*0c30*/  STS [R24], R37 ;  /* 0x0000002518007388 */ /* 0x0003e20000000800 */
[----:B------:R-:W-:Y:S01]  /*0c40*/  BAR.SYNC.DEFER_BLOCKING 0x0 ;  /* 0x0000000000007b1d */ /* 0x000fe20000010000 */
[----:B------:R-:W-:-:S05]  /*0c50*/  HADD2.F32 R35, -RZ, R4.H0_H0 ;  /* 0x20000004ff237230 */ /* 0x000fca0000004100 */
[----:B--2---:R-:W2:Y:S01]  /*0c60*/  LDS.128 R20, [R25] ;  /* 0x0000000019147984 */ /* 0x004ea20000000c00 */
[----:B----4-:R-:W-:Y:S02]  /*0c70*/  HADD2.F32 R32, -RZ, R8.H0_H0 ;  /* 0x20000008ff207230 */ /* 0x010fe40000004100 */
[----:B------:R-:W-:-:S03]  /*0c80*/  HADD2.F32 R33, -RZ, R5.H0_H0 ;  /* 0x20000005ff217230 */ /* 0x000fc60000004100 */
[----:B------:R-:W-:Y:S01]  /*0c90*/  FADD R35, R35, R32 ;  /* 0x0000002023237221 */ /* 0x000fe20000000000 */
[----:B------:R-:W-:Y:S02]  /*0ca0*/  HADD2.F32 R32, -RZ, R4.H1_H1 ;  /* 0x30000004ff207230 */ /* 0x000fe40000004100 */
[----:B------:R-:W-:Y:S02]  /*0cb0*/  HADD2.F32 R4, -RZ, R5.H1_H1 ;  /* 0x30000005ff047230 */ /* 0x000fe40000004100 */
[----:B------:R-:W-:Y:S02]  /*0cc0*/  HADD2.F32 R5, -RZ, R8.H1_H1 ;  /* 0x30000008ff057230 */ /* 0x000fe40000004100 */
[----:B------:R-:W-:Y:S02]  /*0cd0*/  HADD2.F32 R8, -RZ, R9.H0_H0 ;  /* 0x20000009ff087230 */ /* 0x000fe40000004100 */
[----:B------:R-:W-:-:S03]  /*0ce0*/  HADD2.F32 R9, -RZ, R9.H1_H1 ;  /* 0x30000009ff097230 */ /* 0x000fc60000004100 */
[----:B------:R-:W-:Y:S01]  /*0cf0*/  FADD R33, R33, R8 ;  /* 0x0000000821217221 */ /* 0x000fe20000000000 */
[----:B------:R-:W-:Y:S02]  /*0d00*/  HADD2.F32 R8, -RZ, R10.H0_H0 ;  /* 0x2000000aff087230 */ /* 0x000fe40000004100 */
[----:B------:R-:W-:Y:S01]  /*0d10*/  FADD R4, R4, R9 ;  /* 0x0000000904047221 */ /* 0x000fe20000000000 */
[----:B------:R-:W-:Y:S02]  /*0d20*/  HADD2.F32 R9, -RZ, R6.H0_H0 ;  /* 0x20000006ff097230 */ /* 0x000fe40000004100 */
[----:B------:R-:W-:Y:S01]  /*0d30*/  FADD R32, R32, R5 ;  /* 0x0000000520207221 */ /* 0x000fe20000000000 */
[----:B------:R-:W-:Y:S02]  /*0d40*/  HADD2.F32 R5, -RZ, R7.H1_H1 ;  /* 0x30000007ff057230 */ /* 0x000fe40000004100 */
[----:B------:R-:W-:Y:S01]  /*0d50*/  FADD R9, R9, R8 ;  /* 0x0000000809097221 */ /* 0x000fe20000000000 */
[----:B------:R-:W-:-:S02]  /*0d60*/  HADD2.F32 R8, -RZ, R6.H1_H1 ;  /* 0x30000006ff087230 */ /* 0x000fc40000004100 */
[----:B------:R-:W-:Y:S02]  /*0d70*/  HADD2.F32 R6, -RZ, R7.H0_H0 ;  /* 0x20000007ff067230 */ /* 0x000fe40000004100 */
[----:B------:R-:W-:Y:S02]  /*0d80*/  HADD2.F32 R7, -RZ, R10.H1_H1 ;  /* 0x3000000aff077230 */ /* 0x000fe40000004100 */
[----:B-1----:R-:W-:Y:S02]  /*0d90*/  HADD2.F32 R37, -RZ, R11.H0_H0 ;  /* 0x2000000bff257230 */ /* 0x002fe40000004100 */
[----:B------:R-:W-:Y:S02]  /*0da0*/  HADD2.F32 R10, -RZ, R11.H1_H1 ;  /* 0x3000000bff0a7230 */ /* 0x000fe40000004100 */
[----:B------:R-:W-:Y:S01]  /*0db0*/  FADD R8, R8, R7 ;  /* 0x0000000708087221 */ /* 0x000fe20000000000 */
[----:B------:R-:W-:Y:S02]  /*0dc0*/  FADD R11, R6, R37 ;  /* 0x00000025060b7221 */ /* 0x000fe40000000000 */
[----:B------:R-:W-:Y:S01]  /*0dd0*/  FADD R10, R5, R10 ;  /* 0x0000000a050a7221 */ /* 0x000fe20000000000 */
[----:B--2---:R-:W-:-:S02]  /*0de0*/  FMUL R23, R23, R4 ;  /* 0x0000000417177220 */ /* 0x004fc40000400000 */
[----:B------:R-:W1:Y:S01]  /*0df0*/  LDS.128 R4, [R25+0x10] ;  /* 0x0000100019047984 */ /* 0x000e620000000c00 */
[----:B------:R-:W-:Y:S01]  /*0e00*/  FMUL R35, R35, R20 ;  /* 0x0000001423237220 */ /* 0x000fe20000400000 */
[----:B------:R-:W-:Y:S02]  /*0e10*/  HADD2.F32 R20, -RZ, R12.H1_H1 ;  /* 0x3000000cff147230 */ /* 0x000fe40000004100 */
[----:B------:R-:W-:-:S03]  /*0e20*/  FMUL R21, R32, R21 ;  /* 0x0000001520157220 */ /* 0x000fc60000400000 */
[----:B------:R-:W-:Y:S01]  /*0e30*/  FADD R20, R20, R20 ;  /* 0x0000001414147221 */ /* 0x000fe20000000000 */
[----:B------:R-:W-:Y:S01]  /*0e40*/  FMUL R21, R21, R28 ;  /* 0x0000001c15157220 */ /* 0x000fe20000400000 */
[----:B------:R-:W-:-:S03]  /*0e50*/  HADD2.F32 R12, -RZ, R12.H0_H0 ;  /* 0x2000000cff0c7230 */ /* 0x000fc60000004100 */
[----:B------:R-:W-:Y:S01]  /*0e60*/  FFMA R20, R26, R20, R21 ;  /* 0x000000141a147223 */ /* 0x000fe20000000015 */
[----:B------:R-:W-:Y:S02]  /*0e70*/  HADD2.F32 R21, -RZ, R13.H1_H1 ;  /* 0x3000000dff157230 */ /* 0x000fe40000004100 */
[----:B------:R-:W-:Y:S02]  /*0e80*/  HADD2.F32 R13, -RZ, R13.H0_H0 ;  /* 0x2000000dff0d7230 */ /* 0x000fe40000004100 */
[----:B------:R-:W-:Y:S01]  /*0e90*/  FADD R12, R12, R12 ;  /* 0x0000000c0c0c7221 */ /* 0x000fe20000000000 */
[-C--:B------:R-:W-:Y:S01]  /*0ea0*/  FMUL R35, R35, R28.reuse ;  /* 0x0000001c23237220 */ /* 0x080fe20000400000 */
[----:B------:R-:W-:Y:S01]  /*0eb0*/  FMUL R33, R22, R33 ;  /* 0x0000002116217220 */ /* 0x000fe20000400000 */
[----:B------:R-:W-:Y:S01]  /*0ec0*/  FADD R32, R21, R21 ;  /* 0x0000001515207221 */ /* 0x000fe20000000000 */
[----:B------:R-:W-:Y:S01]  /*0ed0*/  FADD R22, R13, R13 ;  /* 0x0000000d0d167221 */ /* 0x000fe20000000000 */
[----:B------:R-:W-:Y:S01]  /*0ee0*/  FMUL R21, R23, R28 ;  /* 0x0000001c17157220 */ /* 0x000fe20000400000 */
[----:B-----5:R-:W-:-:S02]  /*0ef0*/  HADD2.F32 R23, -RZ, R16.H0_H0 ;  /* 0x20000010ff177230 */ /* 0x020fc40000004100 */
[----:B------:R-:W-:Y:S01]  /*0f00*/  FFMA R12, R26, R12, R35 ;  /* 0x0000000c1a0c7223 */ /* 0x000fe20000000023 */
[----:B------:R-:W-:Y:S02]  /*0f10*/  HADD2.F32 R13, -RZ, R16.H1_H1 ;  /* 0x30000010ff0d7230 */ /* 0x000fe40000004100 */
[----:B------:R-:W-:Y:S01]  /*0f20*/  FMUL R33, R33, R28 ;  /* 0x0000001c21217220 */ /* 0x000fe20000400000 */
[----:B------:R-:W-:Y:S02]  /*0f30*/  HADD2.F32 R16, -RZ, R14.H1_H1 ;  /* 0x3000000eff107230 */ /* 0x000fe40000004100 */
[----:B------:R-:W-:Y:S01]  /*0f40*/  FADD R12, R23, R12 ;  /* 0x0000000c170c7221 */ /* 0x000fe20000000000 */
[----:B------:R-:W-:Y:S02]  /*0f50*/  HADD2.F32 R23, -RZ, R17.H0_H0 ;  /* 0x20000011ff177230 */ /* 0x000fe40000004100 */
[----:B------:R-:W-:Y:S01]  /*0f60*/  FADD R13, R13, R20 ;  /* 0x000000140d0d7221 */ /* 0x000fe20000000000 */
[----:B------:R-:W-:-:S02]  /*0f70*/  HADD2.F32 R20, -RZ, R17.H1_H1 ;  /* 0x30000011ff147230 */ /* 0x000fc40000004100 */
[----:B------:R-:W-:Y:S02]  /*0f80*/  HADD2.F32 R14, -RZ, R14.H0_H0 ;  /* 0x2000000eff0e7230 */ /* 0x000fe40000004100 */
[----:B------:R-:W-:Y:S02]  /*0f90*/  HADD2.F32 R17, -RZ, R15.H1_H1 ;  /* 0x3000000fff117230 */ /* 0x000fe40000004100 */
[C---:B------:R-:W-:Y:S01]  /*0fa0*/  FFMA R21, R26.reuse, R32, R21 ;  /* 0x000000201a157223 */ /* 0x040fe20000000015 */
[----:B------:R-:W-:Y:S02]  /*0fb0*/  HADD2.F32 R15, -RZ, R15.H0_H0 ;  /* 0x2000000fff0f7230 */ /* 0x000fe40000004100 */
[----:B------:R-:W-:Y:S01]  /*0fc0*/  FFMA R22, R26, R22, R33 ;  /* 0x000000161a167223 */ /* 0x000fe20000000021 */
[----:B-1----:R-:W-:Y:S01]  /*0fd0*/  FMUL R5, R8, R5 ;  /* 0x0000000508057220 */ /* 0x002fe20000400000 */
[----:B------:R-:W-:Y:S01]  /*0fe0*/  FMUL R9, R9, R4 ;  /* 0x0000000409097220 */ /* 0x000fe20000400000 */
[----:B------:R-:W-:Y:S01]  /*0ff0*/  FMUL R7, R7, R10 ;  /* 0x0000000a07077220 */ /* 0x000fe20000400000 */
[----:B------:R-:W-:Y:S01]  /*1000*/  FMUL R11, R6, R11 ;  /* 0x0000000b060b7220 */ /* 0x000fe20000400000 */
[----:B------:R-:W-:Y:S01]  /*1010*/  FADD R14, R14, R14 ;  /* 0x0000000e0e0e7221 */ /* 0x000fe20000000000 */
[----:B------:R-:W-:Y:S01]  /*1020*/  FADD R16, R16, R16 ;  /* 0x0000001010107221 */ /* 0x000fe20000000000 */
[-C--:B------:R-:W-:Y:S01]  /*1030*/  FMUL R9, R9, R28.reuse ;  /* 0x0000001c09097220 */ /* 0x080fe20000400000 */
[-C--:B------:R-:W-:Y:S01]  /*1040*/  FMUL R5, R5, R28.reuse ;  /* 0x0000001c05057220 */ /* 0x080fe20000400000 */
[----:B------:R-:W-:Y:S01]  /*1050*/  FADD R22, R23, R22 ;  /* 0x0000001617167221 */ /* 0x000fe20000000000 */
[----:B------:R-:W-:Y:S01]  /*1060*/  FADD R21, R20, R21 ;  /* 0x0000001514157221 */ /* 0x000fe20000000000 */
[----:B------:R-:W-:Y:S01]  /*1070*/  FADD R6, R17, R17 ;  /* 0x0000001111067221 */ /* 0x000fe20000000000 */
[----:B------:R-:W-:Y:S01]  /*1080*/  FADD R4, R15, R15 ;  /* 0x0000000f0f047221 */ /* 0x000fe20000000000 */
[-C--:B------:R-:W-:Y:S01]  /*1090*/  FMUL R11, R11, R28.reuse ;  /* 0x0000001c0b0b7220 */ /* 0x080fe20000400000 */
[----:B------:R-:W-:Y:S01]  /*10a0*/  FMUL R7, R7, R28 ;  /* 0x0000001c07077220 */ /* 0x000fe20000400000 */
[----:B------:R-:W-:-:S02]  /*10b0*/  HADD2.F32 R20, -RZ, R18.H1_H1 ;  /* 0x30000012ff147230 */ /* 0x000fc40000004100 */
[----:B------:R-:W-:Y:S02]  /*10c0*/  HADD2.F32 R23, -RZ, R18.H0_H0 ;  /* 0x20000012ff177230 */ /* 0x000fe40000004100 */
[C---:B------:R-:W-:Y:S01]  /*10d0*/  FFMA R14, R26.reuse, R14, R9 ;  /* 0x0000000e1a0e7223 */ /* 0x040fe20000000009 */
[----:B------:R-:W-:Y:S02]  /*10e0*/  HADD2.F32 R18, -RZ, R19.H1_H1 ;  /* 0x30000013ff127230 */ /* 0x000fe40000004100 */
[C---:B------:R-:W-:Y:S01]  /*10f0*/  FFMA R5, R26.reuse, R16, R5 ;  /* 0x000000101a057223 */ /* 0x040fe20000000005 */
[----:B------:R-:W-:Y:S02]  /*1100*/  HADD2.F32 R19, -RZ, R19.H0_H0 ;  /* 0x20000013ff137230 */ /* 0x000fe40000004100 */
[C---:B------:R-:W-:Y:S01]  /*1110*/  FFMA R4, R26.reuse, R4, R11 ;  /* 0x000000041a047223 */ /* 0x040fe2000000000b */
[----:B------:R-:W-:Y:S01]  /*1120*/  FFMA R9, R26, R6, R7 ;  /* 0x000000061a097223 */ /* 0x000fe20000000007 */
[----:B------:R-:W-:Y:S01]  /*1130*/  FADD R6, R23, R14 ;  /* 0x0000000e17067221 */ /* 0x000fe20000000000 */
[----:B------:R-:W-:Y:S01]  /*1140*/  FADD R7, R20, R5 ;  /* 0x0000000514077221 */ /* 0x000fe20000000000 */
[----:B------:R-:W-:Y:S01]  /*1150*/  FADD R19, R19, R4 ;  /* 0x0000000413137221 */ /* 0x000fe20000000000 */
[----:B------:R-:W-:Y:S01]  /*1160*/  FADD R18, R18, R9 ;  /* 0x0000000912127221 */ /* 0x000fe20000000000 */
[----:B------:R-:W-:-:S02]  /*1170*/  F2FP.F16.F32.PACK_AB R4, R13, R12 ;  /* 0x0000000c0d04723e */ /* 0x000fc400000000ff */
[----:B------:R-:W-:Y:S02]  /*1180*/  F2FP.F16.F32.PACK_AB R6, R7, R6 ;  /* 0x000000060706723e */ /* 0x000fe400000000ff */
[----:B------:R-:W-:Y:S02]  /*1190*/  F2FP.F16.F32.PACK_AB R5, R21, R22 ;  /* 0x000000161505723e */ /* 0x000fe400000000ff */
[----:B------:R-:W-:-:S05]  /*11a0*/  F2FP.F16.F32.PACK_AB R7, R18, R19 ;  /* 0x000000131207723e */ /* 0x000fca00000000ff */
[----:B------:R1:W-:Y:S01]  /*11b0*/  @!P1 STG.E.128 desc[UR6][R30.64], R4 ;  /* 0x000000041e009986 */ /* 0x0003e2000c101d06 */
[----:B------:R-:W-:Y:S05]  /*11c0*/  @!P0 BRA `(.L_x_1) ;  /* 0xfffffff800188947 */ /* 0x000fea000383ffff */
[----:B------:R-:W-:Y:S05]  /*11d0*/  EXIT ;  /* 0x000000000000794d */ /* 0x000fea0003800000 */
.L_x_2:
[----:B------:R-:W-:-:S00]  /*11e0*/  BRA `(.L_x_2) ;  /* 0xfffffffc00fc7947 */ /* 0x000fc0000383ffff */
[----:B------:R-:W-:-:S00]  /*11f0*/  NOP ;  /* 0x0000000000007918 */ /* 0x000fc00000000000 */
        /* <DEDUP_REMOVED lines=8> */
.L_x_3:


//--------------------- .nv.shared.triton_red_fused__to_copy_add_div_mul_pow_sum_4 --------------------------
	.section	.nv.shared.triton_red_fused__to_copy_add_div_mul_pow_sum_4,"aw",@nobits
	.sectionflags	@""
	.align	16
	.zero		1024


//--------------------- .nv.constant0.triton_red_fused__to_copy_add_div_mul_pow_sum_4 --------------------------
	.section	.nv.constant0.triton_red_fused__to_copy_add_div_mul_pow_sum_4,"a",@progbits
	.sectionflags	@""
	.align	4
.nv.constant0.triton_red_fused__to_copy_add_div_mul_pow_sum_4:
	.zero		592
